	.headerflags	@"EF_CUDA_TEXMODE_UNIFIED EF_CUDA_64BIT_ADDRESS EF_CUDA_ACCELERATORS EF_CUDA_SM90 EF_CUDA_VIRTUAL_SM(EF_CUDA_SM90)"
	.elftype	@"ET_EXEC"


//--------------------- .nv.info                  --------------------------
	.section	.nv.info,"",@"SHT_CUDA_INFO"
	.align	4


	//----- nvinfo : EIATTR_REGCOUNT
	.align		4
        /*0000*/ 	.byte	0x04, 0x2f
        /*0002*/ 	.short	(.L_1 - .L_0)
	.align		4
.L_0:
        /*0004*/ 	.word	index@(triton_poi_fused_add_avg_pool2d_clamp_div_mul_pow_reflection_pad2d_rsub_sub_1)
        /*0008*/ 	.word	0x00000040


	//----- nvinfo : EIATTR_MIN_STACK_SIZE
	.align		4
.L_1:
        /*000c*/ 	.byte	0x04, 0x12
        /*000e*/ 	.short	(.L_3 - .L_2)
	.align		4
.L_2:
        /*0010*/ 	.word	index@(triton_poi_fused_add_avg_pool2d_clamp_div_mul_pow_reflection_pad2d_rsub_sub_1)
        /*0014*/ 	.word	0x00000000


	//----- nvinfo : EIATTR_FRAME_SIZE
	.align		4
.L_3:
        /*0018*/ 	.byte	0x04, 0x11
        /*001a*/ 	.short	(.L_5 - .L_4)
	.align		4
.L_4:
        /*001c*/ 	.word	index@(triton_poi_fused_add_avg_pool2d_clamp_div_mul_pow_reflection_pad2d_rsub_sub_1)
        /*0020*/ 	.word	0x00000000


	//----- nvinfo : EIATTR_MIN_STACK_SIZE
	.align		4
.L_5:
        /*0024*/ 	.byte	0x04, 0x12
        /*0026*/ 	.short	(.L_7 - .L_6)
	.align		4
.L_6:
        /*0028*/ 	.word	index@(triton_poi_fused_add_avg_pool2d_clamp_div_mul_pow_reflection_pad2d_rsub_sub_1)
        /*002c*/ 	.word	0x00000000
.L_7:


//--------------------- .nv.info.triton_poi_fused_add_avg_pool2d_clamp_div_mul_pow_reflection_pad2d_rsub_sub_1 --------------------------
	.section	.nv.info.triton_poi_fused_add_avg_pool2d_clamp_div_mul_pow_reflection_pad2d_rsub_sub_1,"",@"SHT_CUDA_INFO"
	.sectionflags	@""
	.align	4


	//----- nvinfo : EIATTR_CUDA_API_VERSION
	.align		4
        /*0000*/ 	.byte	0x04, 0x37
        /*0002*/ 	.short	(.L_9 - .L_8)
.L_8:
        /*0004*/ 	.word	0x0000007c


	//----- nvinfo : EIATTR_KPARAM_INFO
	.align		4
.L_9:
        /*0008*/ 	.byte	0x04, 0x17
        /*000a*/ 	.short	(.L_11 - .L_10)
.L_10:
        /*000c*/ 	.word	0x00000000
        /*0010*/ 	.short	0x0004
        /*0012*/ 	.short	0x0020
        /*0014*/ 	.byte	0x00, 0xf0, 0x11, 0x00


	//----- nvinfo : EIATTR_KPARAM_INFO
	.align		4
.L_11:
        /*0018*/ 	.byte	0x04, 0x17
        /*001a*/ 	.short	(.L_13 - .L_12)
.L_12:
        /*001c*/ 	.word	0x00000000
        /*0020*/ 	.short	0x0003
        /*0022*/ 	.short	0x0018
        /*0024*/ 	.byte	0x00, 0xf4, 0x21, 0x00


	//----- nvinfo : EIATTR_KPARAM_INFO
	.align		4
.L_13:
        /*0028*/ 	.byte	0x04, 0x17
        /*002a*/ 	.short	(.L_15 - .L_14)
.L_14:
        /*002c*/ 	.word	0x00000000
        /*0030*/ 	.short	0x0002
        /*0032*/ 	.short	0x0010
        /*0034*/ 	.byte	0x00, 0xf4, 0x21, 0x00


	//----- nvinfo : EIATTR_KPARAM_INFO
	.align		4
.L_15:
        /*0038*/ 	.byte	0x04, 0x17
        /*003a*/ 	.short	(.L_17 - .L_16)
.L_16:
        /*003c*/ 	.word	0x00000000
        /*0040*/ 	.short	0x0001
        /*0042*/ 	.short	0x0008
        /*0044*/ 	.byte	0x00, 0xf4, 0x21, 0x00


	//----- nvinfo : EIATTR_KPARAM_INFO
	.align		4
.L_17:
        /*0048*/ 	.byte	0x04, 0x17
        /*004a*/ 	.short	(.L_19 - .L_18)
.L_18:
        /*004c*/ 	.word	0x00000000
        /*0050*/ 	.short	0x0000
        /*0052*/ 	.short	0x0000
        /*0054*/ 	.byte	0x00, 0xf4, 0x21, 0x00


	//----- nvinfo : EIATTR_SPARSE_MMA_MASK
	.align		4
.L_19:
        /*0058*/ 	.byte	0x03, 0x50
        /*005a*/ 	.short	0x0000


	//----- nvinfo : EIATTR_MAXREG_COUNT
	.align		4
        /*005c*/ 	.byte	0x03, 0x1b
        /*005e*/ 	.short	0x00ff


	//----- nvinfo : EIATTR_EXIT_INSTR_OFFSETS
	.align		4
        /*0060*/ 	.byte	0x04, 0x1c
        /*0062*/ 	.short	(.L_21 - .L_20)


	//   ....[0]....
.L_20:
        /*0064*/ 	.word	0x00001750


	//   ....[1]....
        /*0068*/ 	.word	0x00001770


	//----- nvinfo : EIATTR_REQNTID
	.align		4
.L_21:
        /*006c*/ 	.byte	0x04, 0x10
        /*006e*/ 	.short	(.L_23 - .L_22)
.L_22:
        /*0070*/ 	.word	0x00000080
        /*0074*/ 	.word	0x00000001
        /*0078*/ 	.word	0x00000001


	//----- nvinfo : EIATTR_CBANK_PARAM_SIZE
	.align		4
.L_23:
        /*007c*/ 	.byte	0x03, 0x19
        /*007e*/ 	.short	0x0024


	//----- nvinfo : EIATTR_PARAM_CBANK
	.align		4
        /*0080*/ 	.byte	0x04, 0x0a
        /*0082*/ 	.short	(.L_25 - .L_24)
	.align		4
.L_24:
        /*0084*/ 	.word	index@(.nv.constant0.triton_poi_fused_add_avg_pool2d_clamp_div_mul_pow_reflection_pad2d_rsub_sub_1)
        /*0088*/ 	.short	0x0210
        /*008a*/ 	.short	0x0024


	//----- nvinfo : EIATTR_SW_WAR
	.align		4
.L_25:
        /*008c*/ 	.byte	0x04, 0x36
        /*008e*/ 	.short	(.L_27 - .L_26)
.L_26:
        /*0090*/ 	.word	0x00000008
.L_27:


//--------------------- .nv.callgraph             --------------------------
	.section	.nv.callgraph,"",@"SHT_CUDA_CALLGRAPH"
	.align	4
	.sectionentsize	8
	.align		4
        /*0000*/ 	.word	0x00000000
	.align		4
        /*0004*/ 	.word	0xffffffff
	.align		4
        /*0008*/ 	.word	0x00000000
	.align		4
        /*000c*/ 	.word	0xfffffffe
	.align		4
        /*0010*/ 	.word	0x00000000
	.align		4
        /*0014*/ 	.word	0xfffffffd
	.align		4
        /*0018*/ 	.word	0x00000000
	.align		4
        /*001c*/ 	.word	0xfffffffc


//--------------------- .text.triton_poi_fused_add_avg_pool2d_clamp_div_mul_pow_reflection_pad2d_rsub_sub_1 --------------------------
	.section	.text.triton_poi_fused_add_avg_pool2d_clamp_div_mul_pow_reflection_pad2d_rsub_sub_1,"ax",@progbits
	.align	128
        .global         triton_poi_fused_add_avg_pool2d_clamp_div_mul_pow_reflection_pad2d_rsub_sub_1
        .type           triton_poi_fused_add_avg_pool2d_clamp_div_mul_pow_reflection_pad2d_rsub_sub_1,@function
        .size           triton_poi_fused_add_avg_pool2d_clamp_div_mul_pow_reflection_pad2d_rsub_sub_1,(.L_x_1 - triton_poi_fused_add_avg_pool2d_clamp_div_mul_pow_reflection_pad2d_rsub_sub_1)
        .other          triton_poi_fused_add_avg_pool2d_clamp_div_mul_pow_reflection_pad2d_rsub_sub_1,@"STO_CUDA_ENTRY STV_DEFAULT"
triton_poi_fused_add_avg_pool2d_clamp_div_mul_pow_reflection_pad2d_rsub_sub_1:
.text.triton_poi_fused_add_avg_pool2d_clamp_div_mul_pow_reflection_pad2d_rsub_sub_1:
[----:B------:R-:W0:Y:S01]  /*0000*/  LDC R1, c[0x0][0x28] ;  /* 0x00000a00ff017b82 */ /* 0x000e220000000800 */
[----:B------:R-:W1:Y:S07]  /*0010*/  S2R R0, SR_TID.X ;  /* 0x0000000000007919 */ /* 0x000e6e0000002100 */
[----:B------:R-:W2:Y:S01]  /*0020*/  LDC.64 R14, c[0x0][0x218] ;  /* 0x00008600ff0e7b82 */ /* 0x000ea20000000a00 */
[----:B------:R-:W-:Y:S01]  /*0030*/  CS2R R56, SRZ ;  /* 0x0000000000387805 */ /* 0x000fe2000001ff00 */
[----:B------:R-:W-:Y:S01]  /*0040*/  ULDC.64 UR4, c[0x0][0x208] ;  /* 0x0000820000047ab9 */ /* 0x000fe20000000a00 */
[----:B------:R-:W3:Y:S05]  /*0050*/  S2R R5, SR_CTAID.X ;  /* 0x0000000000057919 */ /* 0x000eea0000002500 */
[----:B------:R-:W4:Y:S08]  /*0060*/  LDC.64 R30, c[0x0][0x220] ;  /* 0x00008800ff1e7b82 */ /* 0x000f300000000a00 */
[----:B------:R-:W5:Y:S01]  /*0070*/  LDC.64 R28, c[0x0][0x228] ;  /* 0x00008a00ff1c7b82 */ /* 0x000f620000000a00 */
[----:B-1----:R-:W-:-:S04]  /*0080*/  SHF.L.U32 R0, R0, 0x1, RZ ;  /* 0x0000000100007819 */ /* 0x002fc800000006ff */
[----:B------:R-:W-:-:S04]  /*0090*/  LOP3.LUT R0, R0, 0xfe, RZ, 0xc0, !PT ;  /* 0x000000fe00007812 */ /* 0x000fc800078ec0ff */
[----:B---3--:R-:W-:Y:S02]  /*00a0*/  LEA R0, R5, R0, 0x8 ;  /* 0x0000000005007211 */ /* 0x008fe400078e40ff */
[----:B------:R-:W-:Y:S02]  /*00b0*/  SHF.R.S32.HI R5, RZ, 0x17, R5 ;  /* 0x00000017ff057819 */ /* 0x000fe40000011405 */
[----:B------:R-:W-:Y:S02]  /*00c0*/  SHF.R.S32.HI R3, RZ, 0x1f, R0 ;  /* 0x0000001fff037819 */ /* 0x000fe40000011400 */
[----:B------:R-:W-:Y:S02]  /*00d0*/  IADD3 R41, R0, 0x1, RZ ;  /* 0x0000000100297810 */ /* 0x000fe40007ffe0ff */
[CC--:B------:R-:W-:Y:S02]  /*00e0*/  LEA.HI R2, R3.reuse, R0.reuse, RZ, 0x2 ;  /* 0x0000000003027211 */ /* 0x0c0fe400078f10ff */
[----:B------:R-:W-:-:S02]  /*00f0*/  LEA.HI R40, R3, R0, RZ, 0x4 ;  /* 0x0000000003287211 */ /* 0x000fc400078f20ff */
[----:B------:R-:W-:Y:S02]  /*0100*/  SHF.R.S32.HI R23, RZ, 0x2, R2 ;  /* 0x00000002ff177819 */ /* 0x000fe40000011402 */
[----:B------:R-:W-:Y:S02]  /*0110*/  SHF.R.S32.HI R6, RZ, 0x4, R40 ;  /* 0x00000004ff067819 */ /* 0x000fe40000011428 */
[----:B------:R-:W-:Y:S02]  /*0120*/  LEA.HI R4, R23, R23, RZ, 0x2 ;  /* 0x0000001717047211 */ /* 0x000fe400078f10ff */
[----:B------:R-:W-:Y:S02]  /*0130*/  LOP3.LUT R3, R2, 0xfffffffc, RZ, 0xc0, !PT ;  /* 0xfffffffc02037812 */ /* 0x000fe400078ec0ff */
[----:B------:R-:W-:Y:S02]  /*0140*/  LOP3.LUT R4, R4, 0xfffffffc, RZ, 0xc0, !PT ;  /* 0xfffffffc04047812 */ /* 0x000fe400078ec0ff */
[----:B------:R-:W-:-:S02]  /*0150*/  IADD3 R2, R0, -R3, RZ ;  /* 0x8000000300027210 */ /* 0x000fc40007ffe0ff */
[----:B------:R-:W-:Y:S02]  /*0160*/  IADD3 R23, R23, -R4, RZ ;  /* 0x8000000417177210 */ /* 0x000fe40007ffe0ff */
[----:B------:R-:W-:Y:S02]  /*0170*/  SGXT R4, R5, 0x1 ;  /* 0x000000010504781a */ /* 0x000fe40000000200 */
[----:B------:R-:W-:Y:S01]  /*0180*/  ISETP.GE.AND P0, PT, R0, 0x100, PT ;  /* 0x000001000000780c */ /* 0x000fe20003f06270 */
[----:B------:R-:W-:Y:S01]  /*0190*/  IMAD R6, R6, 0x6, R23 ;  /* 0x0000000606067824 */ /* 0x000fe200078e0217 */
[----:B------:R-:W-:-:S03]  /*01a0*/  LEA.HI R4, R4, R41, RZ, 0x2 ;  /* 0x0000002904047211 */ /* 0x000fc600078f10ff */
[----:B------:R-:W-:Y:S01]  /*01b0*/  IMAD R21, R6, 0x6, RZ ;  /* 0x0000000606157824 */ /* 0x000fe200078e02ff */
[----:B------:R-:W-:-:S04]  /*01c0*/  LOP3.LUT R4, R4, 0xfffffffc, RZ, 0xc0, !PT ;  /* 0xfffffffc04047812 */ /* 0x000fc800078ec0ff */
[----:B------:R-:W-:Y:S02]  /*01d0*/  IADD3 R3, R21, 0x1, RZ ;  /* 0x0000000115037810 */ /* 0x000fe40007ffe0ff */
[----:B------:R-:W-:Y:S02]  /*01e0*/  IADD3 R41, R41, -R4, RZ ;  /* 0x8000000429297210 */ /* 0x000fe40007ffe0ff */
[----:B------:R-:W-:Y:S02]  /*01f0*/  IADD3 R9, R2, R3, RZ ;  /* 0x0000000302097210 */ /* 0x000fe40007ffe0ff */
[----:B------:R-:W-:Y:S02]  /*0200*/  IADD3 R11, R41, R3, RZ ;  /* 0x00000003290b7210 */ /* 0x000fe40007ffe0ff */
[----:B------:R-:W-:Y:S01]  /*0210*/  IADD3 R3, R21, 0x7, RZ ;  /* 0x0000000715037810 */ /* 0x000fe20007ffe0ff */
[----:B--2---:R-:W-:Y:S01]  /*0220*/  IMAD.WIDE R8, R9, 0x4, R14 ;  /* 0x0000000409087825 */ /* 0x004fe200078e020e */
[----:B------:R-:W-:-:S02]  /*0230*/  HFMA2.MMA R5, -RZ, RZ, 0, 0 ;  /* 0x00000000ff057435 */ /* 0x000fc400000001ff */
[----:B------:R-:W-:Y:S01]  /*0240*/  IADD3 R13, R2, R3, RZ ;  /* 0x00000003020d7210 */ /* 0x000fe20007ffe0ff */
[----:B------:R-:W-:Y:S01]  /*0250*/  IMAD.WIDE R10, R11, 0x4, R14 ;  /* 0x000000040b0a7825 */ /* 0x000fe200078e020e */
[----:B------:R1:W2:Y:S01]  /*0260*/  @!P0 LDG.E R57, desc[UR4][R8.64] ;  /* 0x0000000408398981 */ /* 0x0002a2000c1e1900 */
[----:B------:R-:W-:Y:S02]  /*0270*/  IADD3 R4, R21, 0xd, RZ ;  /* 0x0000000d15047810 */ /* 0x000fe40007ffe0ff */
[----:B------:R-:W-:Y:S01]  /*0280*/  LOP3.LUT R40, R40, 0xfffffff0, RZ, 0xc0, !PT ;  /* 0xfffffff028287812 */ /* 0x000fe200078ec0ff */
[----:B------:R3:W2:Y:S01]  /*0290*/  @!P0 LDG.E R56, desc[UR4][R10.64] ;  /* 0x000000040a388981 */ /* 0x0006a2000c1e1900 */
[----:B------:R-:W-:Y:S02]  /*02a0*/  IADD3 R19, R2, R4, RZ ;  /* 0x0000000402137210 */ /* 0x000fe40007ffe0ff */
[----:B------:R-:W-:Y:S02]  /*02b0*/  CS2R R6, SRZ ;  /* 0x0000000000067805 */ /* 0x000fe4000001ff00 */
[----:B------:R-:W-:-:S02]  /*02c0*/  IADD3 R25, R41, R4, RZ ;  /* 0x0000000429197210 */ /* 0x000fc40007ffe0ff */
[----:B------:R-:W-:Y:S02]  /*02d0*/  CS2R R48, SRZ ;  /* 0x0000000000307805 */ /* 0x000fe4000001ff00 */
[----:B------:R-:W-:Y:S01]  /*02e0*/  IADD3 R17, R41, R3, RZ ;  /* 0x0000000329117210 */ /* 0x000fe20007ffe0ff */
[--C-:B-1----:R-:W-:Y:S01]  /*02f0*/  IMAD.WIDE R8, R13, 0x4, R14.reuse ;  /* 0x000000040d087825 */ /* 0x102fe200078e020e */
[----:B------:R-:W-:Y:S02]  /*0300*/  IADD3 R4, R2, -0x1, RZ ;  /* 0xffffffff02047810 */ /* 0x000fe40007ffe0ff */
[----:B------:R-:W-:Y:S01]  /*0310*/  LEA R38, R23, R40, 0x2 ;  /* 0x0000002817267211 */ /* 0x000fe200078e10ff */
[----:B------:R-:W-:Y:S01]  /*0320*/  IMAD.WIDE R18, R19, 0x4, R14 ;  /* 0x0000000413127825 */ /* 0x000fe200078e020e */
[----:B------:R1:W2:Y:S01]  /*0330*/  @!P0 LDG.E R5, desc[UR4][R8.64] ;  /* 0x0000000408058981 */ /* 0x0002a2000c1e1900 */
[----:B------:R-:W-:Y:S02]  /*0340*/  IABS R4, R4 ;  /* 0x0000000400047213 */ /* 0x000fe40000000000 */
[----:B------:R-:W-:Y:S01]  /*0350*/  IADD3 R13, R41, -0x2, RZ ;  /* 0xfffffffe290d7810 */ /* 0x000fe20007ffe0ff */
[----:B----4-:R-:W-:Y:S01]  /*0360*/  IMAD.WIDE R26, R0, 0x4, R30 ;  /* 0x00000004001a7825 */ /* 0x010fe200078e021e */
[----:B---3--:R-:W-:Y:S01]  /*0370*/  IADD3 R10, R2, -0x2, RZ ;  /* 0xfffffffe020a7810 */ /* 0x008fe20007ffe0ff */
[----:B------:R3:W4:Y:S01]  /*0380*/  @!P0 LDG.E R7, desc[UR4][R18.64] ;  /* 0x0000000412078981 */ /* 0x000722000c1e1900 */
[----:B------:R-:W-:Y:S01]  /*0390*/  IADD3 R20, R41, R40, RZ ;  /* 0x0000002829147210 */ /* 0x000fe20007ffe0ff */
[----:B------:R-:W-:Y:S01]  /*03a0*/  IMAD.WIDE R16, R17, 0x4, R14 ;  /* 0x0000000411107825 */ /* 0x000fe200078e020e */
[----:B------:R-:W-:Y:S01]  /*03b0*/  MOV R12, RZ ;  /* 0x000000ff000c7202 */ /* 0x000fe20000000f00 */
[----:B------:R-:W-:Y:S01]  /*03c0*/  HFMA2.MMA R44, -RZ, RZ, 0, 0 ;  /* 0x00000000ff2c7435 */ /* 0x000fe200000001ff */
[----:B-1----:R-:W-:Y:S01]  /*03d0*/  IADD3 R9, R23, -0x1, RZ ;  /* 0xffffffff17097810 */ /* 0x002fe20007ffe0ff */
[----:B------:R1:W2:Y:S01]  /*03e0*/  @!P0 LDG.E R49, desc[UR4][R26.64] ;  /* 0x000000041a318981 */ /* 0x0002a2000c1e1900 */
[----:B------:R-:W-:-:S02]  /*03f0*/  IADD3 R8, R41, -0x1, RZ ;  /* 0xffffffff29087810 */ /* 0x000fc40007ffe0ff */
[----:B------:R-:W-:Y:S02]  /*0400*/  CS2R R46, SRZ ;  /* 0x00000000002e7805 */ /* 0x000fe4000001ff00 */
[----:B------:R-:W-:Y:S01]  /*0410*/  IABS R9, R9 ;  /* 0x0000000900097213 */ /* 0x000fe20000000000 */
[----:B------:R1:W2:Y:S01]  /*0420*/  @!P0 LDG.E R12, desc[UR4][R16.64] ;  /* 0x00000004100c8981 */ /* 0x0002a2000c1e1900 */
[----:B------:R-:W-:Y:S01]  /*0430*/  IABS R8, R8 ;  /* 0x0000000800087213 */ /* 0x000fe20000000000 */
[----:B------:R-:W-:Y:S01]  /*0440*/  IMAD.WIDE R24, R25, 0x4, R14 ;  /* 0x0000000419187825 */ /* 0x000fe200078e020e */
[----:B------:R-:W-:Y:S02]  /*0450*/  IADD3 R9, R9, -0x3, RZ ;  /* 0xfffffffd09097810 */ /* 0x000fe40007ffe0ff */
[----:B------:R-:W-:Y:S02]  /*0460*/  IADD3 R8, R8, -0x3, RZ ;  /* 0xfffffffd08087810 */ /* 0x000fe40007ffe0ff */
[----:B------:R-:W-:-:S02]  /*0470*/  IADD3 R4, R4, -0x3, RZ ;  /* 0xfffffffd04047810 */ /* 0x000fc40007ffe0ff */
[----:B------:R-:W-:Y:S02]  /*0480*/  CS2R R52, SRZ ;  /* 0x0000000000347805 */ /* 0x000fe4000001ff00 */
[----:B------:R-:W-:Y:S01]  /*0490*/  IABS R9, R9 ;  /* 0x0000000900097213 */ /* 0x000fe20000000000 */
[----:B------:R-:W2:Y:S01]  /*04a0*/  @!P0 LDG.E R6, desc[UR4][R24.64] ;  /* 0x0000000418068981 */ /* 0x000ea2000c1e1900 */
[----:B------:R-:W-:Y:S02]  /*04b0*/  IABS R59, R13 ;  /* 0x0000000d003b7213 */ /* 0x000fe40000000000 */
[----:B------:R-:W-:Y:S02]  /*04c0*/  IABS R39, R8 ;  /* 0x0000000800277213 */ /* 0x000fe40000000000 */
[----:B------:R-:W-:Y:S01]  /*04d0*/  IABS R45, R4 ;  /* 0x00000004002d7213 */ /* 0x000fe20000000000 */
[----:B------:R-:W-:Y:S01]  /*04e0*/  IMAD R4, R9, -0x4, R40 ;  /* 0xfffffffc09047824 */ /* 0x000fe200078e0228 */
[----:B------:R-:W-:-:S02]  /*04f0*/  IADD3 R59, -R59, 0xf, RZ ;  /* 0x0000000f3b3b7810 */ /* 0x000fc40007ffe1ff */
[----:B------:R-:W-:Y:S02]  /*0500*/  IADD3 R38, R38, -0xc, RZ ;  /* 0xfffffff426267810 */ /* 0x000fe40007ffe0ff */
[----:B------:R-:W-:Y:S02]  /*0510*/  IADD3 R39, -R39, 0xf, RZ ;  /* 0x0000000f27277810 */ /* 0x000fe40007ffe1ff */
[----:B------:R-:W-:Y:S02]  /*0520*/  IABS R10, R10 ;  /* 0x0000000a000a7213 */ /* 0x000fe40000000000 */
[----:B------:R-:W-:Y:S02]  /*0530*/  LEA R20, R23, R20, 0x2 ;  /* 0x0000001417147211 */ /* 0x000fe400078e10ff */
[----:B---3--:R-:W-:Y:S02]  /*0540*/  IADD3 R18, R59, R38, RZ ;  /* 0x000000263b127210 */ /* 0x008fe40007ffe0ff */
[----:B------:R-:W-:-:S02]  /*0550*/  IADD3 R61, R39, R4, RZ ;  /* 0x00000004273d7210 */ /* 0x000fc40007ffe0ff */
[----:B------:R-:W-:Y:S02]  /*0560*/  IADD3 R43, R2, 0xc, RZ ;  /* 0x0000000c022b7810 */ /* 0x000fe40007ffe0ff */
[----:B------:R-:W-:Y:S02]  /*0570*/  MOV R13, R10 ;  /* 0x0000000a000d7202 */ /* 0x000fe40000000f00 */
[----:B------:R-:W-:Y:S01]  /*0580*/  IADD3 R45, -R45, 0xf, RZ ;  /* 0x0000000f2d2d7810 */ /* 0x000fe20007ffe1ff */
[--C-:B-1----:R-:W-:Y:S01]  /*0590*/  IMAD.WIDE R26, R20, 0x4, R30.reuse ;  /* 0x00000004141a7825 */ /* 0x102fe200078e021e */
[----:B------:R-:W-:Y:S01]  /*05a0*/  MOV R3, RZ ;  /* 0x000000ff00037202 */ /* 0x000fe20000000f00 */
[----:B------:R-:W-:Y:S01]  /*05b0*/  HFMA2.MMA R8, -RZ, RZ, 0, 0 ;  /* 0x00000000ff087435 */ /* 0x000fe200000001ff */
[----:B------:R-:W-:Y:S01]  /*05c0*/  IADD3 R36, R4, R43, RZ ;  /* 0x0000002b04247210 */ /* 0x000fe20007ffe0ff */
[--C-:B0-----:R-:W-:Y:S01]  /*05d0*/  IMAD.WIDE R16, R18, 0x4, R30.reuse ;  /* 0x0000000412107825 */ /* 0x101fe200078e021e */
[----:B------:R-:W-:Y:S01]  /*05e0*/  IADD3 R13, -R13, 0xf, RZ ;  /* 0x0000000f0d0d7810 */ /* 0x000fe20007ffe1ff */
[----:B------:R0:W3:Y:S01]  /*05f0*/  @!P0 LDG.E R46, desc[UR4][R26.64] ;  /* 0x000000041a2e8981 */ /* 0x0000e2000c1e1900 */
[----:B------:R-:W-:Y:S01]  /*0600*/  IADD3 R9, R45, R4, RZ ;  /* 0x000000042d097210 */ /* 0x000fe20007ffe0ff */
[--C-:B------:R-:W-:Y:S01]  /*0610*/  IMAD.WIDE R32, R61, 0x4, R30.reuse ;  /* 0x000000043d207825 */ /* 0x100fe200078e021e */
[----:B------:R-:W-:Y:S01]  /*0620*/  IADD3 R51, R4, R59, RZ ;  /* 0x0000003b04337210 */ /* 0x000fe20007ffe0ff */
[----:B------:R1:W2:Y:S01]  /*0630*/  @!P0 LDG.E R44, desc[UR4][R16.64] ;  /* 0x00000004102c8981 */ /* 0x0002a2000c1e1900 */
[----:B------:R-:W-:Y:S01]  /*0640*/  IADD3 R19, R13, R38, RZ ;  /* 0x000000260d137210 */ /* 0x000fe20007ffe0ff */
[--C-:B------:R-:W-:Y:S01]  /*0650*/  IMAD.WIDE R34, R9, 0x4, R30.reuse ;  /* 0x0000000409227825 */ /* 0x100fe200078e021e */
[----:B------:R-:W-:Y:S01]  /*0660*/  IADD3 R41, R41, 0xc, RZ ;  /* 0x0000000c29297810 */ /* 0x000fe20007ffe0ff */
[----:B------:R5:W2:Y:S02]  /*0670*/  @!P0 LDG.E.EL R3, desc[UR4][R32.64] ;  /* 0x0000000420038981 */ /* 0x000aa4000c2e1900 */
[----:B0-----:R-:W-:Y:S01]  /*0680*/  IMAD.WIDE R26, R36, 0x4, R30 ;  /* 0x00000004241a7825 */ /* 0x001fe200078e021e */
[----:B------:R-:W-:-:S03]  /*0690*/  IADD3 R21, R2, R21, RZ ;  /* 0x0000001502157210 */ /* 0x000fc60007ffe0ff */
[----:B-1----:R-:W-:Y:S01]  /*06a0*/  IMAD.WIDE R16, R51, 0x4, R30 ;  /* 0x0000000433107825 */ /* 0x002fe200078e021e */
[----:B------:R-:W-:Y:S01]  /*06b0*/  IADD3 R37, R4, R41, RZ ;  /* 0x0000002904257210 */ /* 0x000fe20007ffe0ff */
[----:B------:R-:W-:Y:S01]  /*06c0*/  HFMA2.MMA R11, -RZ, RZ, 0, 0 ;  /* 0x00000000ff0b7435 */ /* 0x000fe200000001ff */
[----:B------:R-:W-:Y:S01]  /*06d0*/  IADD3 R22, R4, R13, RZ ;  /* 0x0000000d04167210 */ /* 0x000fe20007ffe0ff */
[----:B-----5:R-:W-:Y:S01]  /*06e0*/  IMAD.WIDE R32, R9, 0x4, R28 ;  /* 0x0000000409207825 */ /* 0x020fe200078e021c */
[----:B------:R-:W-:Y:S01]  /*06f0*/  HFMA2.MMA R9, -RZ, RZ, 0, 0 ;  /* 0x00000000ff097435 */ /* 0x000fe200000001ff */
[----:B------:R0:W5:Y:S01]  /*0700*/  @!P0 LDG.E R8, desc[UR4][R26.64] ;  /* 0x000000041a088981 */ /* 0x000162000c1e1900 */
[----:B------:R-:W-:Y:S01]  /*0710*/  MOV R4, RZ ;  /* 0x000000ff00047202 */ /* 0x000fe20000000f00 */
[----:B------:R-:W-:Y:S01]  /*0720*/  IMAD.WIDE R24, R19, 0x4, R30 ;  /* 0x0000000413187825 */ /* 0x000fe200078e021e */
[----:B------:R-:W-:Y:S01]  /*0730*/  MOV R50, RZ ;  /* 0x000000ff00327202 */ /* 0x000fe20000000f00 */
[----:B------:R1:W2:Y:S01]  /*0740*/  @!P0 LDG.E R52, desc[UR4][R16.64] ;  /* 0x0000000410348981 */ /* 0x0002a2000c1e1900 */
[----:B------:R-:W-:Y:S01]  /*0750*/  IADD3 R42, R21, 0x8, RZ ;  /* 0x00000008152a7810 */ /* 0x000fe20007ffe0ff */
[--C-:B------:R-:W-:Y:S01]  /*0760*/  IMAD.WIDE R60, R61, 0x4, R28.reuse ;  /* 0x000000043d3c7825 */ /* 0x100fe200078e021c */
[----:B------:R-:W-:Y:S01]  /*0770*/  CS2R R54, SRZ ;  /* 0x0000000000367805 */ /* 0x000fe2000001ff00 */
[----:B------:R1:W2:Y:S02]  /*0780*/  @!P0 LDG.E R47, desc[UR4][R24.64] ;  /* 0x00000004182f8981 */ /* 0x0002a4000c1e1900 */
[--C-:B0-----:R-:W-:Y:S01]  /*0790*/  IMAD.WIDE R26, R36, 0x4, R28.reuse ;  /* 0x00000004241a7825 */ /* 0x101fe200078e021c */
[----:B------:R-:W-:Y:S01]  /*07a0*/  HFMA2.MMA R2, -RZ, RZ, 0, 0 ;  /* 0x00000000ff027435 */ /* 0x000fe200000001ff */
[----:B------:R0:W2:Y:S02]  /*07b0*/  @!P0 LDG.E.EL R9, desc[UR4][R60.64] ;  /* 0x000000043c098981 */ /* 0x0000a4000c2e1900 */
[----:B-1----:R-:W-:Y:S01]  /*07c0*/  IMAD.WIDE R16, R51, 0x4, R28 ;  /* 0x0000000433107825 */ /* 0x002fe200078e021c */
[----:B------:R-:W-:Y:S01]  /*07d0*/  IADD3 R51, R21, 0x2, RZ ;  /* 0x0000000215337810 */ /* 0x000fe20007ffe0ff */
[----:B------:R1:W2:Y:S02]  /*07e0*/  @!P0 LDG.E R4, desc[UR4][R26.64] ;  /* 0x000000041a048981 */ /* 0x0002a4000c1e1900 */
[----:B------:R-:W-:-:S02]  /*07f0*/  IMAD.WIDE R24, R22, 0x4, R30 ;  /* 0x0000000416187825 */ /* 0x000fc400078e021e */
[----:B------:R1:W3:Y:S01]  /*0800*/  @!P0 LDG.E R50, desc[UR4][R16.64] ;  /* 0x0000000410328981 */ /* 0x0002e2000c1e1900 */
[----:B------:R-:W-:Y:S01]  /*0810*/  IADD3 R58, R45, R38, RZ ;  /* 0x000000262d3a7210 */ /* 0x000fe20007ffe0ff */
[--C-:B0-----:R-:W-:Y:S01]  /*0820*/  IMAD.WIDE R60, R51, 0x4, R14.reuse ;  /* 0x00000004333c7825 */ /* 0x101fe200078e020e */
[----:B------:R-:W-:Y:S01]  /*0830*/  HFMA2.MMA R51, -RZ, RZ, 0, 0 ;  /* 0x00000000ff337435 */ /* 0x000fe200000001ff */
[----:B------:R0:W5:Y:S01]  /*0840*/  @!P0 LDG.E.EL R11, desc[UR4][R34.64] ;  /* 0x00000004220b8981 */ /* 0x000162000c2e1900 */
[----:B-1----:R-:W-:Y:S02]  /*0850*/  CS2R R26, SRZ ;  /* 0x00000000001a7805 */ /* 0x002fe4000001ff00 */
[----:B------:R-:W-:Y:S01]  /*0860*/  MOV R10, RZ ;  /* 0x000000ff000a7202 */ /* 0x000fe20000000f00 */
[----:B------:R1:W3:Y:S01]  /*0870*/  @!P0 LDG.E R54, desc[UR4][R24.64] ;  /* 0x0000000418368981 */ /* 0x0002e2000c1e1900 */
[----:B------:R-:W-:Y:S01]  /*0880*/  IMAD.WIDE R16, R42, 0x4, R14 ;  /* 0x000000042a107825 */ /* 0x000fe200078e020e */
[----:B------:R-:W-:-:S02]  /*0890*/  IADD3 R23, R23, -0x2, RZ ;  /* 0xfffffffe17177810 */ /* 0x000fc40007ffe0ff */
[----:B------:R-:W3:Y:S01]  /*08a0*/  @!P0 LDG.E.EL R55, desc[UR4][R32.64] ;  /* 0x0000000420378981 */ /* 0x000ee2000c2e1900 */
[----:B0-----:R-:W-:-:S03]  /*08b0*/  IMAD.WIDE R34, R37, 0x4, R30 ;  /* 0x0000000425227825 */ /* 0x001fc600078e021e */
[----:B------:R0:W3:Y:S01]  /*08c0*/  @!P0 LDG.E.64 R26, desc[UR4][R16.64] ;  /* 0x00000004101a8981 */ /* 0x0000e2000c1e1b00 */
[----:B------:R-:W-:-:S03]  /*08d0*/  IMAD.WIDE R36, R37, 0x4, R28 ;  /* 0x0000000425247825 */ /* 0x000fc600078e021c */
[----:B------:R0:W3:Y:S01]  /*08e0*/  @!P0 LDG.E R10, desc[UR4][R34.64] ;  /* 0x00000004220a8981 */ /* 0x0000e2000c1e1900 */
[----:B-1----:R-:W-:Y:S01]  /*08f0*/  IMAD.WIDE R24, R22, 0x4, R28 ;  /* 0x0000000416187825 */ /* 0x002fe200078e021c */
[----:B------:R-:W-:Y:S02]  /*0900*/  IADD3 R22, R21, 0x6, RZ ;  /* 0x0000000615167810 */ /* 0x000fe40007ffe0ff */
[----:B------:R1:W4:Y:S01]  /*0910*/  @!P0 LDG.E R2, desc[UR4][R36.64] ;  /* 0x0000000424028981 */ /* 0x000322000c1e1900 */
[----:B0-----:R-:W-:Y:S01]  /*0920*/  IMAD.WIDE R16, R58, 0x4, R30 ;  /* 0x000000043a107825 */ /* 0x001fe200078e021e */
[----:B------:R-:W-:Y:S02]  /*0930*/  CS2R R32, SRZ ;  /* 0x0000000000207805 */ /* 0x000fe4000001ff00 */
[----:B------:R-:W-:Y:S01]  /*0940*/  IABS R42, R23 ;  /* 0x00000017002a7213 */ /* 0x000fe20000000000 */
[----:B------:R-:W4:Y:S01]  /*0950*/  @!P0 LDG.E R53, desc[UR4][R24.64] ;  /* 0x0000000418358981 */ /* 0x000f22000c1e1900 */
[----:B------:R-:W-:-:S03]  /*0960*/  CS2R R34, SRZ ;  /* 0x0000000000227805 */ /* 0x000fc6000001ff00 */
[----:B------:R0:W4:Y:S01]  /*0970*/  @!P0 LDG.E.EL R51, desc[UR4][R16.64] ;  /* 0x0000000410338981 */ /* 0x000122000c2e1900 */
[----:B-1----:R-:W-:Y:S01]  /*0980*/  IMAD.WIDE R36, R22, 0x4, R14 ;  /* 0x0000000416247825 */ /* 0x002fe200078e020e */
[----:B------:R-:W-:Y:S02]  /*0990*/  IADD3 R22, R21, 0xc, RZ ;  /* 0x0000000c15167810 */ /* 0x000fe40007ffe0ff */
[----:B------:R1:W4:Y:S01]  /*09a0*/  @!P0 LDG.E.64 R34, desc[UR4][R60.64] ;  /* 0x000000043c228981 */ /* 0x000322000c1e1b00 */
[----:B------:R-:W-:-:S03]  /*09b0*/  IMAD R40, R42, -0x4, R40 ;  /* 0xfffffffc2a287824 */ /* 0x000fc600078e0228 */
[----:B------:R1:W4:Y:S01]  /*09c0*/  @!P0 LDG.E.64 R32, desc[UR4][R36.64] ;  /* 0x0000000424208981 */ /* 0x000322000c1e1b00 */
[----:B0-----:R-:W-:Y:S01]  /*09d0*/  IMAD.WIDE R16, R21, 0x4, R14 ;  /* 0x0000000415107825 */ /* 0x001fe200078e020e */
[----:B------:R-:W-:-:S03]  /*09e0*/  IADD3 R21, R21, 0xe, RZ ;  /* 0x0000000e15157810 */ /* 0x000fc60007ffe0ff */
[--C-:B-1----:R-:W-:Y:S01]  /*09f0*/  IMAD.WIDE R60, R22, 0x4, R14.reuse ;  /* 0x00000004163c7825 */ /* 0x102fe200078e020e */
[----:B------:R-:W-:Y:S02]  /*0a00*/  CS2R R22, SRZ ;  /* 0x0000000000167805 */ /* 0x000fe4000001ff00 */
[----:B------:R-:W-:Y:S01]  /*0a10*/  CS2R R36, SRZ ;  /* 0x0000000000247805 */ /* 0x000fe2000001ff00 */
[----:B------:R-:W-:Y:S01]  /*0a20*/  IMAD.WIDE R14, R21, 0x4, R14 ;  /* 0x00000004150e7825 */ /* 0x000fe200078e020e */
[----:B------:R-:W-:Y:S01]  /*0a30*/  IADD3 R21, R39, R38, RZ ;  /* 0x0000002627157210 */ /* 0x000fe20007ffe0ff */
[----:B------:R-:W-:-:S03]  /*0a40*/  HFMA2.MMA R42, -RZ, RZ, 0, 0 ;  /* 0x00000000ff2a7435 */ /* 0x000fc600000001ff */
[----:B------:R0:W4:Y:S04]  /*0a50*/  @!P0 LDG.E.64 R36, desc[UR4][R16.64] ;  /* 0x0000000410248981 */ /* 0x000128000c1e1b00 */
[----:B------:R1:W4:Y:S01]  /*0a60*/  @!P0 LDG.E.64 R22, desc[UR4][R14.64] ;  /* 0x000000040e168981 */ /* 0x000322000c1e1b00 */
[----:B------:R-:W-:Y:S02]  /*0a70*/  CS2R R24, SRZ ;  /* 0x0000000000187805 */ /* 0x000fe4000001ff00 */
[----:B0-----:R-:W-:-:S04]  /*0a80*/  IADD3 R16, R39, R40, RZ ;  /* 0x0000002827107210 */ /* 0x001fc80007ffe0ff */
[----:B------:R0:W4:Y:S01]  /*0a90*/  @!P0 LDG.E.64 R24, desc[UR4][R60.64] ;  /* 0x000000043c188981 */ /* 0x000122000c1e1b00 */
[----:B-1----:R-:W-:Y:S01]  /*0aa0*/  IMAD.WIDE R14, R21, 0x4, R30 ;  /* 0x00000004150e7825 */ /* 0x002fe200078e021e */
[----:B------:R-:W-:-:S03]  /*0ab0*/  IADD3 R17, R45, R40, RZ ;  /* 0x000000282d117210 */ /* 0x000fc60007ffe0ff */
[--C-:B------:R-:W-:Y:S01]  /*0ac0*/  IMAD.WIDE R38, R16, 0x4, R30.reuse ;  /* 0x0000000410267825 */ /* 0x100fe200078e021e */
[----:B------:R1:W4:Y:S01]  /*0ad0*/  @!P0 LDG.E.EL R48, desc[UR4][R14.64] ;  /* 0x000000040e308981 */ /* 0x000322000c2e1900 */
[----:B------:R-:W-:Y:S02]  /*0ae0*/  MOV R45, RZ ;  /* 0x000000ff002d7202 */ /* 0x000fe40000000f00 */
[----:B0-----:R-:W-:Y:S01]  /*0af0*/  IMAD.WIDE R60, R17, 0x4, R30 ;  /* 0x00000004113c7825 */ /* 0x001fe200078e021e */
[----:B------:R0:W4:Y:S01]  /*0b00*/  @!P0 LDG.E.EL R42, desc[UR4][R38.64] ;  /* 0x00000004262a8981 */ /* 0x000122000c2e1900 */
[----:B------:R-:W-:Y:S02]  /*0b10*/  IADD3 R13, R13, R40, RZ ;  /* 0x000000280d0d7210 */ /* 0x000fe40007ffe0ff */
[----:B------:R-:W-:Y:S01]  /*0b20*/  IADD3 R59, R59, R40, RZ ;  /* 0x000000283b3b7210 */ /* 0x000fe20007ffe0ff */
[----:B------:R0:W4:Y:S01]  /*0b30*/  @!P0 LDG.E.EL R45, desc[UR4][R60.64] ;  /* 0x000000043c2d8981 */ /* 0x000122000c2e1900 */
[----:B-1----:R-:W-:-:S02]  /*0b40*/  IADD3 R15, R43, R40, RZ ;  /* 0x000000282b0f7210 */ /* 0x002fc40007ffe0ff */
[----:B------:R-:W-:Y:S02]  /*0b50*/  MOV R43, RZ ;  /* 0x000000ff002b7202 */ /* 0x000fe40000000f00 */
[----:B------:R-:W-:Y:S01]  /*0b60*/  IADD3 R14, R41, R40, RZ ;  /* 0x00000028290e7210 */ /* 0x000fe20007ffe0ff */
[----:B0-----:R-:W-:Y:S01]  /*0b70*/  IMAD.WIDE R38, R15, 0x4, R30 ;  /* 0x000000040f267825 */ /* 0x001fe200078e021e */
[----:B------:R-:W-:-:S03]  /*0b80*/  CS2R R40, SRZ ;  /* 0x0000000000287805 */ /* 0x000fc6000001ff00 */
[--C-:B------:R-:W-:Y:S01]  /*0b90*/  IMAD.WIDE R60, R14, 0x4, R30.reuse ;  /* 0x000000040e3c7825 */ /* 0x100fe200078e021e */
[----:B------:R0:W4:Y:S04]  /*0ba0*/  @!P0 LDG.E R43, desc[UR4][R38.64] ;  /* 0x00000004262b8981 */ /* 0x000128000c1e1900 */
[----:B------:R1:W4:Y:S01]  /*0bb0*/  @!P0 LDG.E R40, desc[UR4][R60.64] ;  /* 0x000000043c288981 */ /* 0x000322000c1e1900 */
[----:B0-----:R-:W-:-:S04]  /*0bc0*/  IMAD.WIDE R38, R13, 0x4, R30 ;  /* 0x000000040d267825 */ /* 0x001fc800078e021e */
[----:B-1----:R-:W-:Y:S01]  /*0bd0*/  IMAD.WIDE R60, R59, 0x4, R30 ;  /* 0x000000043b3c7825 */ /* 0x002fe200078e021e */
[----:B------:R0:W4:Y:S03]  /*0be0*/  @!P0 LDG.E R41, desc[UR4][R38.64] ;  /* 0x0000000426298981 */ /* 0x000126000c1e1900 */
[----:B------:R-:W-:Y:S01]  /*0bf0*/  IMAD.WIDE R30, R58, 0x4, R28 ;  /* 0x000000043a1e7825 */ /* 0x000fe200078e021c */
[----:B------:R-:W-:Y:S01]  /*0c00*/  HFMA2.MMA R58, -RZ, RZ, 0, 0 ;  /* 0x00000000ff3a7435 */ /* 0x000fe200000001ff */
[----:B0-----:R-:W-:-:S06]  /*0c10*/  CS2R R38, SRZ ;  /* 0x0000000000267805 */ /* 0x001fcc000001ff00 */
[----:B------:R0:W4:Y:S04]  /*0c20*/  @!P0 LDG.E.EL R39, desc[UR4][R30.64] ;  /* 0x000000041e278981 */ /* 0x000128000c2e1900 */
[----:B------:R-:W4:Y:S01]  /*0c30*/  @!P0 LDG.E R38, desc[UR4][R60.64] ;  /* 0x000000043c268981 */ /* 0x000f22000c1e1900 */
[----:B0-----:R-:W-:-:S05]  /*0c40*/  IMAD.WIDE R30, R21, 0x4, R28 ;  /* 0x00000004151e7825 */ /* 0x001fca00078e021c */
[----:B------:R0:W4:Y:S01]  /*0c50*/  @!P0 LDG.E.EL R58, desc[UR4][R30.64] ;  /* 0x000000041e3a8981 */ /* 0x000122000c2e1900 */
[----:B------:R-:W-:Y:S01]  /*0c60*/  IMAD.WIDE R20, R20, 0x4, R28 ;  /* 0x0000000414147825 */ /* 0x000fe200078e021c */
[----:B0-----:R-:W-:-:S03]  /*0c70*/  CS2R R30, SRZ ;  /* 0x00000000001e7805 */ /* 0x001fc6000001ff00 */
[----:B------:R-:W-:-:S03]  /*0c80*/  IMAD.WIDE R60, R19, 0x4, R28 ;  /* 0x00000004133c7825 */ /* 0x000fc600078e021c */
[----:B------:R0:W4:Y:S01]  /*0c90*/  @!P0 LDG.E R30, desc[UR4][R20.64] ;  /* 0x00000004141e8981 */ /* 0x000122000c1e1900 */
[----:B------:R-:W-:Y:S01]  /*0ca0*/  IMAD.WIDE R18, R18, 0x4, R28 ;  /* 0x0000000412127825 */ /* 0x000fe200078e021c */
[----:B0-----:R-:W-:-:S06]  /*0cb0*/  CS2R R20, SRZ ;  /* 0x0000000000147805 */ /* 0x001fcc000001ff00 */
[----:B------:R0:W4:Y:S04]  /*0cc0*/  @!P0 LDG.E R21, desc[UR4][R18.64] ;  /* 0x0000000412158981 */ /* 0x000128000c1e1900 */
[----:B------:R-:W4:Y:S01]  /*0cd0*/  @!P0 LDG.E R20, desc[UR4][R60.64] ;  /* 0x000000043c148981 */ /* 0x000f22000c1e1900 */
[----:B0-----:R-:W-:-:S05]  /*0ce0*/  IMAD.WIDE R18, R17, 0x4, R28 ;  /* 0x0000000411127825 */ /* 0x001fca00078e021c */
[----:B------:R0:W4:Y:S01]  /*0cf0*/  @!P0 LDG.E.EL R31, desc[UR4][R18.64] ;  /* 0x00000004121f8981 */ /* 0x000122000c2e1900 */
[----:B------:R-:W-:Y:S01]  /*0d00*/  IMAD.WIDE R16, R16, 0x4, R28 ;  /* 0x0000000410107825 */ /* 0x000fe200078e021c */
[----:B0-----:R-:W-:-:S03]  /*0d10*/  CS2R R18, SRZ ;  /* 0x0000000000127805 */ /* 0x001fc6000001ff00 */
[----:B------:R-:W-:-:S03]  /*0d20*/  IMAD.WIDE R60, R15, 0x4, R28 ;  /* 0x000000040f3c7825 */ /* 0x000fc600078e021c */
[----:B------:R0:W4:Y:S01]  /*0d30*/  @!P0 LDG.E.EL R18, desc[UR4][R16.64] ;  /* 0x0000000410128981 */ /* 0x000122000c2e1900 */
[----:B------:R-:W-:Y:S01]  /*0d40*/  IMAD.WIDE R14, R14, 0x4, R28 ;  /* 0x000000040e0e7825 */ /* 0x000fe200078e021c */
[----:B0-----:R-:W-:-:S06]  /*0d50*/  CS2R R16, SRZ ;  /* 0x0000000000107805 */ /* 0x001fcc000001ff00 */
[----:B------:R0:W4:Y:S04]  /*0d60*/  @!P0 LDG.E R17, desc[UR4][R14.64] ;  /* 0x000000040e118981 */ /* 0x000128000c1e1900 */
[----:B------:R1:W4:Y:S01]  /*0d70*/  @!P0 LDG.E R16, desc[UR4][R60.64] ;  /* 0x000000043c108981 */ /* 0x000322000c1e1900 */
[----:B0-----:R-:W-:Y:S01]  /*0d80*/  IMAD.WIDE R14, R13, 0x4, R28 ;  /* 0x000000040d0e7825 */ /* 0x001fe200078e021c */
[----:B------:R-:W-:-:S03]  /*0d90*/  MOV R13, RZ ;  /* 0x000000ff000d7202 */ /* 0x000fc60000000f00 */
[--C-:B-1----:R-:W-:Y:S01]  /*0da0*/  IMAD.WIDE R60, R0, 0x4, R28.reuse ;  /* 0x00000004003c7825 */ /* 0x102fe200078e021c */
[----:B------:R2:W4:Y:S04]  /*0db0*/  @!P0 LDG.E R19, desc[UR4][R14.64] ;  /* 0x000000040e138981 */ /* 0x000528000c1e1900 */
[----:B------:R-:W4:Y:S01]  /*0dc0*/  @!P0 LDG.E R13, desc[UR4][R60.64] ;  /* 0x000000043c0d8981 */ /* 0x000f22000c1e1900 */
[----:B------:R-:W-:Y:S01]  /*0dd0*/  IMAD.WIDE R28, R59, 0x4, R28 ;  /* 0x000000043b1c7825 */ /* 0x000fe200078e021c */
[----:B------:R-:W-:-:S10]  /*0de0*/  HFMA2.MMA R59, -RZ, RZ, 0, 0 ;  /* 0x00000000ff3b7435 */ /* 0x000fd400000001ff */
[----:B------:R3:W4:Y:S01]  /*0df0*/  @!P0 LDG.E R59, desc[UR4][R28.64] ;  /* 0x000000041c3b8981 */ /* 0x000722000c1e1900 */
[----:B--2---:R-:W-:Y:S01]  /*0e00*/  FMUL R14, R4, R4 ;  /* 0x00000004040e7220 */ /* 0x004fe20000400000 */
[----:B-----5:R-:W-:Y:S01]  /*0e10*/  FADD R15, R8, R11 ;  /* 0x0000000b080f7221 */ /* 0x020fe20000000000 */
[C---:B---3--:R-:W-:Y:S01]  /*0e20*/  FMUL R28, R10.reuse, R10 ;  /* 0x0000000a0a1c7220 */ /* 0x048fe20000400000 */
[----:B------:R-:W-:Y:S01]  /*0e30*/  FADD R29, R10, R3 ;  /* 0x000000030a1d7221 */ /* 0x000fe20000000000 */
[----:B----4-:R-:W-:Y:S01]  /*0e40*/  FMUL R10, R2, R2 ;  /* 0x00000002020a7220 */ /* 0x010fe20000400000 */
[----:B------:R-:W-:-:S04]  /*0e50*/  FADD R57, R57, R36 ;  /* 0x0000002439397221 */ /* 0x000fc80000000000 */
[----:B------:R-:W-:Y:S01]  /*0e60*/  FADD R57, R57, R34 ;  /* 0x0000002239397221 */ /* 0x000fe20000000000 */
[----:B------:R-:W-:Y:S01]  /*0e70*/  FMUL R34, R8, R8 ;  /* 0x0000000808227220 */ /* 0x000fe20000400000 */
[----:B------:R-:W-:Y:S01]  /*0e80*/  FADD R8, R4, R55 ;  /* 0x0000003704087221 */ /* 0x000fe20000000000 */
[----:B------:R-:W-:Y:S01]  /*0e90*/  FADD R4, R15, R54 ;  /* 0x000000360f047221 */ /* 0x000fe20000000000 */
[----:B------:R-:W-:Y:S01]  /*0ea0*/  FFMA R15, R3, R3, R28 ;  /* 0x00000003030f7223 */ /* 0x000fe2000000001c */
[----:B------:R-:W-:Y:S01]  /*0eb0*/  FADD R3, R2, R9 ;  /* 0x0000000902037221 */ /* 0x000fe20000000000 */
[----:B------:R-:W-:Y:S01]  /*0ec0*/  FFMA R11, R11, R11, R34 ;  /* 0x0000000b0b0b7223 */ /* 0x000fe20000000022 */
[----:B------:R-:W-:-:S03]  /*0ed0*/  FADD R2, R4, R51 ;  /* 0x0000003304027221 */ /* 0x000fc60000000000 */
        /* <DEDUP_REMOVED lines=9> */
[----:B------:R-:W-:Y:S01]  /*0f70*/  FADD R2, R2, R43 ;  /* 0x0000002b02027221 */ /* 0x000fe20000000000 */
[----:B------:R-:W-:Y:S02]  /*0f80*/  FADD R56, R56, R35 ;  /* 0x0000002338387221 */ /* 0x000fe40000000000 */
[----:B------:R-:W-:Y:S01]  /*0f90*/  FFMA R54, R43, R43, R54 ;  /* 0x0000002b2b367223 */ /* 0x000fe20000000036 */
[----:B------:R-:W-:Y:S01]  /*0fa0*/  FFMA R35, R9, R9, R10 ;  /* 0x0000000909237223 */ /* 0x000fe2000000000a */
[----:B------:R-:W-:Y:S01]  /*0fb0*/  FADD R8, R8, R53 ;  /* 0x0000003508087221 */ /* 0x000fe20000000000 */
[----:B------:R-:W-:Y:S01]  /*0fc0*/  FADD R29, R29, R52 ;  /* 0x000000341d1d7221 */ /* 0x000fe20000000000 */
[----:B------:R-:W-:Y:S01]  /*0fd0*/  FADD R9, R3, R50 ;  /* 0x0000003203097221 */ /* 0x000fe20000000000 */
[----:B------:R-:W-:Y:S01]  /*0fe0*/  FFMA R14, R55, R55, R14 ;  /* 0x00000037370e7223 */ /* 0x000fe2000000000e */
[----:B------:R-:W-:-:S04]  /*0ff0*/  FADD R2, R2, R41 ;  /* 0x0000002902027221 */ /* 0x000fc80000000000 */
[----:B------:R-:W-:Y:S01]  /*1000*/  FMUL R2, R2, 0.11111111193895339966 ;  /* 0x3de38e3902027820 */ /* 0x000fe20000400000 */
[----:B------:R-:W-:Y:S01]  /*1010*/  FFMA R54, R41, R41, R54 ;  /* 0x0000002929367223 */ /* 0x000fe20000000036 */
[----:B------:R-:W-:Y:S02]  /*1020*/  FADD R29, R29, R48 ;  /* 0x000000301d1d7221 */ /* 0x000fe40000000000 */
[----:B------:R-:W-:Y:S01]  /*1030*/  FMUL R11, R2, R2 ;  /* 0x00000002020b7220 */ /* 0x000fe20000400000 */
[----:B------:R-:W-:Y:S01]  /*1040*/  FFMA R4, R53, R53, R14 ;  /* 0x0000003535047223 */ /* 0x000fe2000000000e */
[----:B------:R-:W-:Y:S01]  /*1050*/  FFMA R15, R52, R52, R15 ;  /* 0x00000034340f7223 */ /* 0x000fe2000000000f */
[----:B------:R-:W-:Y:S01]  /*1060*/  FFMA R3, R50, R50, R35 ;  /* 0x0000003232037223 */ /* 0x000fe20000000023 */
[----:B------:R-:W-:Y:S01]  /*1070*/  FADD R10, R8, R39 ;  /* 0x00000027080a7221 */ /* 0x000fe20000000000 */
[----:B------:R-:W-:Y:S01]  /*1080*/  FFMA R8, R54, 0.11111111193895339966, -R11 ;  /* 0x3de38e3936087823 */ /* 0x000fe2000000080b */
[----:B------:R-:W-:Y:S01]  /*1090*/  FADD R29, R29, R46 ;  /* 0x0000002e1d1d7221 */ /* 0x000fe20000000000 */
[----:B------:R-:W-:-:S03]  /*10a0*/  FFMA R15, R48, R48, R15 ;  /* 0x00000030300f7223 */ /* 0x000fc6000000000f */
[----:B------:R-:W-:Y:S01]  /*10b0*/  FADD R29, R29, R44 ;  /* 0x0000002c1d1d7221 */ /* 0x000fe20000000000 */
[----:B------:R-:W-:Y:S01]  /*10c0*/  FADD R9, R9, R58 ;  /* 0x0000003a09097221 */ /* 0x000fe20000000000 */
[----:B------:R-:W-:Y:S02]  /*10d0*/  FFMA R15, R46, R46, R15 ;  /* 0x0000002e2e0f7223 */ /* 0x000fe4000000000f */
[----:B------:R-:W-:Y:S01]  /*10e0*/  FADD R29, R29, R42 ;  /* 0x0000002a1d1d7221 */ /* 0x000fe20000000000 */
[----:B------:R-:W-:Y:S01]  /*10f0*/  FADD R14, R9, R30 ;  /* 0x0000001e090e7221 */ /* 0x000fe20000000000 */
[----:B------:R-:W-:Y:S02]  /*1100*/  FFMA R15, R44, R44, R15 ;  /* 0x0000002c2c0f7223 */ /* 0x000fe4000000000f */
[----:B------:R-:W-:Y:S01]  /*1110*/  FADD R29, R29, R40 ;  /* 0x000000281d1d7221 */ /* 0x000fe20000000000 */
[----:B------:R-:W-:Y:S01]  /*1120*/  FADD R9, R14, R21 ;  /* 0x000000150e097221 */ /* 0x000fe20000000000 */
[----:B------:R-:W-:-:S02]  /*1130*/  FFMA R15, R42, R42, R15 ;  /* 0x0000002a2a0f7223 */ /* 0x000fc4000000000f */
[----:B------:R-:W-:Y:S02]  /*1140*/  FADD R29, R29, R38 ;  /* 0x000000261d1d7221 */ /* 0x000fe40000000000 */
[----:B------:R-:W-:Y:S02]  /*1150*/  FFMA R15, R40, R40, R15 ;  /* 0x00000028280f7223 */ /* 0x000fe4000000000f */
[----:B------:R-:W-:Y:S02]  /*1160*/  FMUL R29, R29, 0.11111111193895339966 ;  /* 0x3de38e391d1d7820 */ /* 0x000fe40000400000 */
[----:B------:R-:W-:Y:S01]  /*1170*/  FFMA R38, R38, R38, R15 ;  /* 0x0000002626267223 */ /* 0x000fe2000000000f */
[----:B------:R-:W-:Y:S01]  /*1180*/  FADD R32, R57, R32 ;  /* 0x0000002039207221 */ /* 0x000fe20000000000 */
[----:B------:R-:W-:-:S03]  /*1190*/  FADD R33, R56, R33 ;  /* 0x0000002138217221 */ /* 0x000fc60000000000 */
[----:B------:R-:W-:Y:S01]  /*11a0*/  FADD R5, R32, R5 ;  /* 0x0000000520057221 */ /* 0x000fe20000000000 */
[----:B------:R-:W-:-:S03]  /*11b0*/  FADD R12, R33, R12 ;  /* 0x0000000c210c7221 */ /* 0x000fc60000000000 */
[----:B------:R-:W-:Y:S01]  /*11c0*/  FADD R5, R5, R26 ;  /* 0x0000001a05057221 */ /* 0x000fe20000000000 */
[----:B------:R-:W-:Y:S01]  /*11d0*/  FADD R11, R10, R13 ;  /* 0x0000000d0a0b7221 */ /* 0x000fe20000000000 */
[----:B------:R-:W-:-:S03]  /*11e0*/  FFMA R10, R39, R39, R4 ;  /* 0x00000027270a7223 */ /* 0x000fc60000000004 */
[----:B------:R-:W-:Y:S01]  /*11f0*/  FADD R4, R11, R20 ;  /* 0x000000140b047221 */ /* 0x000fe20000000000 */
[----:B------:R-:W-:Y:S01]  /*1200*/  FFMA R11, R58, R58, R3 ;  /* 0x0000003a3a0b7223 */ /* 0x000fe20000000003 */
[----:B------:R-:W-:Y:S01]  /*1210*/  FFMA R13, R13, R13, R10 ;  /* 0x0000000d0d0d7223 */ /* 0x000fe2000000000a */
[----:B------:R-:W-:Y:S01]  /*1220*/  FADD R10, R9, R18 ;  /* 0x00000012090a7221 */ /* 0x000fe20000000000 */
        /* <DEDUP_REMOVED lines=11> */
[----:B------:R-:W-:Y:S01]  /*12e0*/  FMUL R10, R10, 0.11111111193895339966 ;  /* 0x3de38e390a0a7820 */ /* 0x000fe20000400000 */
[----:B------:R-:W-:Y:S01]  /*12f0*/  FMUL R3, R4, 0.11111111193895339966 ;  /* 0x3de38e3904037820 */ /* 0x000fe20000400000 */
[----:B------:R-:W-:Y:S01]  /*1300*/  FFMA R18, R17, R17, R18 ;  /* 0x0000001111127223 */ /* 0x000fe20000000012 */
[----:B------:R-:W-:Y:S01]  /*1310*/  FMUL R13, R29, R29 ;  /* 0x0000001d1d0d7220 */ /* 0x000fe20000400000 */
[----:B------:R-:W-:Y:S01]  /*1320*/  FMUL R4, R10, R10 ;  /* 0x0000000a0a047220 */ /* 0x000fe20000400000 */
[----:B------:R-:W-:Y:S01]  /*1330*/  FFMA R16, R19, R19, R16 ;  /* 0x0000001313107223 */ /* 0x000fe20000000010 */
[----:B------:R-:W-:Y:S01]  /*1340*/  FFMA R18, R59, R59, R18 ;  /* 0x0000003b3b127223 */ /* 0x000fe20000000012 */
[----:B------:R-:W-:Y:S01]  /*1350*/  FMUL R9, R3, R3 ;  /* 0x0000000303097220 */ /* 0x000fe20000400000 */
[----:B------:R-:W-:-:S02]  /*1360*/  FFMA R13, R38, 0.11111111193895339966, -R13 ;  /* 0x3de38e39260d7823 */ /* 0x000fc4000000080d */
[--C-:B------:R-:W-:Y:S01]  /*1370*/  FFMA R18, R18, 0.11111111193895339966, -R4.reuse ;  /* 0x3de38e3912127823 */ /* 0x100fe20000000804 */
[--C-:B------:R-:W-:Y:S01]  /*1380*/  FFMA R11, R16, 0.11111111193895339966, -R9.reuse ;  /* 0x3de38e39100b7823 */ /* 0x100fe20000000809 */
[----:B------:R-:W-:Y:S01]  /*1390*/  FFMA R4, R29, R29, R4 ;  /* 0x0000001d1d047223 */ /* 0x000fe20000000004 */
[----:B------:R-:W-:Y:S01]  /*13a0*/  FFMA R9, R2, R2, R9 ;  /* 0x0000000202097223 */ /* 0x000fe20000000009 */
[----:B------:R-:W-:Y:S01]  /*13b0*/  FADD R13, R13, R18 ;  /* 0x000000120d0d7221 */ /* 0x000fe20000000000 */
[----:B------:R-:W-:Y:S01]  /*13c0*/  FADD R8, R8, R11 ;  /* 0x0000000b08087221 */ /* 0x000fe20000000000 */
[----:B------:R-:W-:Y:S01]  /*13d0*/  FADD R4, R4, 9.9999997473787516356e-05 ;  /* 0x38d1b71704047421 */ /* 0x000fe20000000000 */
[----:B------:R-:W-:Y:S01]  /*13e0*/  FADD R9, R9, 9.9999997473787516356e-05 ;  /* 0x38d1b71709097421 */ /* 0x000fe20000000000 */
[----:B------:R-:W-:Y:S01]  /*13f0*/  FADD R13, R13, 0.00089999998454004526138 ;  /* 0x3a6bedfa0d0d7421 */ /* 0x000fe20000000000 */
[----:B------:R-:W-:-:S03]  /*1400*/  FADD R8, R8, 0.00089999998454004526138 ;  /* 0x3a6bedfa08087421 */ /* 0x000fc60000000000 */
[----:B------:R-:W-:Y:S01]  /*1410*/  FMUL R13, R13, R4 ;  /* 0x000000040d0d7220 */ /* 0x000fe20000400000 */
[----:B------:R-:W-:Y:S01]  /*1420*/  FMUL R8, R8, R9 ;  /* 0x0000000908087220 */ /* 0x000fe20000400000 */
[----:B------:R-:W-:-:S03]  /*1430*/  FADD R12, R12, R27 ;  /* 0x0000001b0c0c7221 */ /* 0x000fc60000000000 */
[----:B------:R-:W-:Y:S02]  /*1440*/  FSETP.GT.AND P2, PT, |R13|, 8.50705917302346158658e+37, PT ;  /* 0x7e8000000d00780b */ /* 0x000fe40003f44200 */
[----:B------:R-:W-:Y:S01]  /*1450*/  FSETP.GT.AND P1, PT, |R8|, 8.50705917302346158658e+37, PT ;  /* 0x7e8000000800780b */ /* 0x000fe20003f24200 */
[----:B------:R-:W-:Y:S01]  /*1460*/  FADD R24, R5, R24 ;  /* 0x0000001805187221 */ /* 0x000fe20000000000 */
[----:B------:R-:W-:Y:S01]  /*1470*/  FSETP.GEU.AND P4, PT, |R13|, 1.175494350822287508e-38, PT ;  /* 0x008000000d00780b */ /* 0x000fe20003f8e200 */
[----:B------:R-:W-:Y:S01]  /*1480*/  FADD R25, R12, R25 ;  /* 0x000000190c197221 */ /* 0x000fe20000000000 */
[----:B------:R-:W-:Y:S01]  /*1490*/  FSETP.GEU.AND P3, PT, |R8|, 1.175494350822287508e-38, PT ;  /* 0x008000000800780b */ /* 0x000fe20003f6e200 */
[----:B------:R-:W-:Y:S02]  /*14a0*/  FADD R7, R24, R7 ;  /* 0x0000000718077221 */ /* 0x000fe40000000000 */
[----:B------:R-:W-:Y:S01]  /*14b0*/  FADD R6, R25, R6 ;  /* 0x0000000619067221 */ /* 0x000fe20000000000 */
[----:B------:R-:W-:Y:S01]  /*14c0*/  FMUL R4, R3, R2 ;  /* 0x0000000203047220 */ /* 0x000fe20000400000 */
[----:B------:R-:W-:Y:S01]  /*14d0*/  FADD R7, R7, R22 ;  /* 0x0000001607077221 */ /* 0x000fe20000000000 */
[----:B------:R-:W-:Y:S01]  /*14e0*/  FMUL R5, R10, R29 ;  /* 0x0000001d0a057220 */ /* 0x000fe20000400000 */
[----:B------:R-:W-:Y:S01]  /*14f0*/  @P2 FMUL R13, R13, 0.25 ;  /* 0x3e8000000d0d2820 */ /* 0x000fe20000400000 */
[----:B------:R-:W-:Y:S01]  /*1500*/  FADD R6, R6, R23 ;  /* 0x0000001706067221 */ /* 0x000fe20000000000 */
[----:B------:R-:W-:Y:S01]  /*1510*/  @P1 FMUL R8, R8, 0.25 ;  /* 0x3e80000008081820 */ /* 0x000fe20000400000 */
[----:B------:R-:W-:Y:S01]  /*1520*/  MOV R9, 0x40000000 ;  /* 0x4000000000097802 */ /* 0x000fe20000000f00 */
[----:B------:R-:W-:Y:S01]  /*1530*/  FADD R2, R2, R2 ;  /* 0x0000000202027221 */ /* 0x000fe20000000000 */
[----:B------:R-:W-:Y:S01]  /*1540*/  FFMA R4, R7, 0.11111111193895339966, -R4 ;  /* 0x3de38e3907047823 */ /* 0x000fe20000000804 */
[----:B------:R-:W-:Y:S01]  /*1550*/  @!P4 FMUL R13, R13, 16777216 ;  /* 0x4b8000000d0dc820 */ /* 0x000fe20000400000 */
[----:B------:R-:W-:Y:S01]  /*1560*/  @!P3 FMUL R8, R8, 16777216 ;  /* 0x4b8000000808b820 */ /* 0x000fe20000400000 */
[----:B------:R-:W-:Y:S01]  /*1570*/  FADD R29, R29, R29 ;  /* 0x0000001d1d1d7221 */ /* 0x000fe20000000000 */
[----:B------:R-:W-:Y:S01]  /*1580*/  FFMA R5, R6, 0.11111111193895339966, -R5 ;  /* 0x3de38e3906057823 */ /* 0x000fe20000000805 */
[----:B------:R-:W-:Y:S01]  /*1590*/  FFMA R2, R3, R2, 9.9999997473787516356e-05 ;  /* 0x38d1b71703027423 */ /* 0x000fe20000000002 */
[----:B------:R-:W-:Y:S01]  /*15a0*/  FFMA R3, R4, R9, 0.00089999998454004526138 ;  /* 0x3a6bedfa04037423 */ /* 0x000fe20000000009 */
[----:B------:R-:W0:Y:S01]  /*15b0*/  MUFU.RCP R7, R8 ;  /* 0x0000000800077308 */ /* 0x000e220000001000 */
[----:B------:R-:W-:Y:S01]  /*15c0*/  FFMA R29, R10, R29, 9.9999997473787516356e-05 ;  /* 0x38d1b7170a1d7423 */ /* 0x000fe2000000001d */
[----:B------:R-:W-:Y:S01]  /*15d0*/  FFMA R4, R5, R9, 0.00089999998454004526138 ;  /* 0x3a6bedfa05047423 */ /* 0x000fe20000000009 */
[----:B------:R-:W-:-:S05]  /*15e0*/  FMUL R2, R2, R3 ;  /* 0x0000000302027220 */ /* 0x000fca0000400000 */
[----:B------:R-:W1:Y:S01]  /*15f0*/  MUFU.RCP R13, R13 ;  /* 0x0000000d000d7308 */ /* 0x000e620000001000 */
[----:B------:R-:W-:Y:S01]  /*1600*/  FMUL R4, R29, R4 ;  /* 0x000000041d047220 */ /* 0x000fe20000400000 */
[----:B------:R-:W-:-:S03]  /*1610*/  @P1 FMUL R2, R2, 0.25 ;  /* 0x3e80000002021820 */ /* 0x000fc60000400000 */
[----:B------:R-:W-:Y:S01]  /*1620*/  @P2 FMUL R4, R4, 0.25 ;  /* 0x3e80000004042820 */ /* 0x000fe20000400000 */
[----:B------:R-:W-:-:S03]  /*1630*/  @!P3 FMUL R2, R2, 16777216 ;  /* 0x4b8000000202b820 */ /* 0x000fc60000400000 */
[----:B------:R-:W-:Y:S01]  /*1640*/  @!P4 FMUL R4, R4, 16777216 ;  /* 0x4b8000000404c820 */ /* 0x000fe20000400000 */
[----:B0-----:R-:W-:Y:S02]  /*1650*/  FFMA R7, R7, -R2, 1 ;  /* 0x3f80000007077423 */ /* 0x001fe40000000802 */
[----:B------:R-:W0:Y:S01]  /*1660*/  LDC.64 R2, c[0x0][0x210] ;  /* 0x00008400ff027b82 */ /* 0x000e220000000a00 */
[----:B-1----:R-:W-:Y:S01]  /*1670*/  FFMA R4, R13, -R4, 1 ;  /* 0x3f8000000d047423 */ /* 0x002fe20000000804 */
[----:B------:R-:W-:-:S03]  /*1680*/  FMUL R7, R7, 0.5 ;  /* 0x3f00000007077820 */ /* 0x000fc60000400000 */
[----:B------:R-:W-:Y:S02]  /*1690*/  FMUL R4, R4, 0.5 ;  /* 0x3f00000004047820 */ /* 0x000fe40000400000 */
[----:B------:R-:W-:-:S03]  /*16a0*/  FSETP.GTU.AND P1, PT, R7, RZ, PT ;  /* 0x000000ff0700720b */ /* 0x000fc60003f2c000 */
[C---:B------:R-:W-:Y:S02]  /*16b0*/  FSETP.GTU.AND P2, PT, R4.reuse, RZ, PT ;  /* 0x000000ff0400720b */ /* 0x040fe40003f4c000 */
[----:B------:R-:W-:Y:S02]  /*16c0*/  FSEL R6, R7, RZ, P1 ;  /* 0x000000ff07067208 */ /* 0x000fe40000800000 */
[----:B------:R-:W-:Y:S02]  /*16d0*/  FSEL R7, R4, RZ, P2 ;  /* 0x000000ff04077208 */ /* 0x000fe40001000000 */
[C---:B------:R-:W-:Y:S02]  /*16e0*/  FSETP.GEU.AND P3, PT, R6.reuse, 1, PT ;  /* 0x3f8000000600780b */ /* 0x040fe40003f6e000 */
[----:B------:R-:W-:Y:S02]  /*16f0*/  FSETP.GEU.AND P4, PT, R7, 1, PT ;  /* 0x3f8000000700780b */ /* 0x000fe40003f8e000 */
[----:B------:R-:W-:-:S02]  /*1700*/  FSETP.NAN.AND P1, PT, R6, R6, PT ;  /* 0x000000060600720b */ /* 0x000fc40003f28000 */
[----:B------:R-:W-:Y:S01]  /*1710*/  FSETP.NAN.AND P2, PT, R7, R7, PT ;  /* 0x000000070700720b */ /* 0x000fe20003f48000 */
[----:B0-----:R-:W-:-:S06]  /*1720*/  IMAD.WIDE R2, R0, 0x4, R2 ;  /* 0x0000000400027825 */ /* 0x001fcc00078e0202 */
[----:B------:R-:W-:Y:S02]  /*1730*/  @P3 SEL R6, R6, 0x3f800000, P1 ;  /* 0x3f80000006063807 */ /* 0x000fe40000800000 */
[----:B------:R-:W-:Y:S01]  /*1740*/  @P4 SEL R7, R7, 0x3f800000, P2 ;  /* 0x3f80000007074807 */ /* 0x000fe20001000000 */
[----:B------:R-:W-:Y:S06]  /*1750*/  @P0 EXIT ;  /* 0x000000000000094d */ /* 0x000fec0003800000 */
[----:B------:R-:W-:Y:S01]  /*1760*/  STG.E.64 desc[UR4][R2.64], R6 ;  /* 0x0000000602007986 */ /* 0x000fe2000c101b04 */
[----:B------:R-:W-:Y:S05]  /*1770*/  EXIT ;  /* 0x000000000000794d */ /* 0x000fea0003800000 */
.L_x_0:
[----:B------:R-:W-:-:S00]  /*1780*/  BRA `(.L_x_0) ;  /* 0xfffffffc00fc7947 */ /* 0x000fc0000383ffff */
[----:B------:R-:W-:-:S00]  /*1790*/  NOP ;  /* 0x0000000000007918 */ /* 0x000fc00000000000 */
        /* <DEDUP_REMOVED lines=14> */
.L_x_1:


//--------------------- .nv.constant0.triton_poi_fused_add_avg_pool2d_clamp_div_mul_pow_reflection_pad2d_rsub_sub_1 --------------------------
	.section	.nv.constant0.triton_poi_fused_add_avg_pool2d_clamp_div_mul_pow_reflection_pad2d_rsub_sub_1,"a",@progbits
	.sectionflags	@""
	.align	4
.nv.constant0.triton_poi_fused_add_avg_pool2d_clamp_div_mul_pow_reflection_pad2d_rsub_sub_1:
	.zero		564
